//
// Generated by NVIDIA NVVM Compiler
//
// Compiler Build ID: CL-36424714
// Cuda compilation tools, release 13.0, V13.0.88
// Based on NVVM 20.0.0
//

.version 9.0
.target sm_100
.address_size 64

	// .globl	_Z17blockSumAtomicAddPiS_i
.extern .shared .align 16 .b8 subArray[];

.visible .entry _Z17blockSumAtomicAddPiS_i(
	.param .u64 .ptr .align 1 _Z17blockSumAtomicAddPiS_i_param_0,
	.param .u64 .ptr .align 1 _Z17blockSumAtomicAddPiS_i_param_1,
	.param .u32 _Z17blockSumAtomicAddPiS_i_param_2
)
{
	.reg .pred 	%p<7>;
	.reg .b32 	%r<28>;
	.reg .b64 	%rd<9>;

	ld.param.u64 	%rd3, [_Z17blockSumAtomicAddPiS_i_param_0];
	ld.param.u64 	%rd2, [_Z17blockSumAtomicAddPiS_i_param_1];
	ld.param.u32 	%r10, [_Z17blockSumAtomicAddPiS_i_param_2];
	cvta.to.global.u64 	%rd1, %rd3;
	mov.u32 	%r1, %tid.x;
	mov.u32 	%r12, %ctaid.x;
	mov.u32 	%r27, %ntid.x;
	mul.lo.s32 	%r13, %r27, %r12;
	shl.b32 	%r14, %r13, 1;
	add.s32 	%r3, %r14, %r1;
	shl.b32 	%r15, %r1, 2;
	mov.u32 	%r16, subArray;
	add.s32 	%r4, %r16, %r15;
	mov.b32 	%r26, 0;
	st.shared.u32 	[%r4], %r26;
	setp.ge.s32 	%p1, %r3, %r10;
	@%p1 bra 	$L__BB0_2;
	mul.wide.s32 	%rd4, %r3, 4;
	add.s64 	%rd5, %rd1, %rd4;
	ld.global.u32 	%r26, [%rd5];
	st.shared.u32 	[%r4], %r26;
$L__BB0_2:
	add.s32 	%r7, %r3, %r27;
	setp.ge.u32 	%p2, %r7, %r10;
	@%p2 bra 	$L__BB0_4;
	mul.wide.u32 	%rd6, %r7, 4;
	add.s64 	%rd7, %rd1, %rd6;
	ld.global.u32 	%r17, [%rd7];
	add.s32 	%r18, %r26, %r17;
	st.shared.u32 	[%r4], %r18;
$L__BB0_4:
	bar.sync 	0;
	setp.lt.u32 	%p3, %r27, 2;
	@%p3 bra 	$L__BB0_8;
$L__BB0_5:
	shr.u32 	%r9, %r27, 1;
	setp.ge.u32 	%p4, %r1, %r9;
	@%p4 bra 	$L__BB0_7;
	shl.b32 	%r19, %r9, 2;
	add.s32 	%r20, %r4, %r19;
	ld.shared.u32 	%r21, [%r20];
	ld.shared.u32 	%r22, [%r4];
	add.s32 	%r23, %r22, %r21;
	st.shared.u32 	[%r4], %r23;
$L__BB0_7:
	bar.sync 	0;
	setp.gt.u32 	%p5, %r27, 3;
	mov.u32 	%r27, %r9;
	@%p5 bra 	$L__BB0_5;
$L__BB0_8:
	setp.ne.s32 	%p6, %r1, 0;
	@%p6 bra 	$L__BB0_10;
	ld.shared.u32 	%r24, [subArray];
	cvta.to.global.u64 	%rd8, %rd2;
	atom.global.add.u32 	%r25, [%rd8], %r24;
$L__BB0_10:
	ret;

}


// ===== COMPILED SASS (sm_100) =====

	.target	sm_100

	.elftype	@"ET_EXEC"


//--------------------- .note.nv.tkinfo           --------------------------
	.section	.note.nv.tkinfo,"",@"SHT_NOTE"
	.sectionflags	@"SHF_NOTE_NV_TKINFO"
	.tkinfo
        /*0018*/ 	.word	0x00000002
        /*0030*/ 	.string	""
        /*0030*/ 	.string	"ptxas"
        /*0030*/ 	.string	"Cuda compilation tools, release 13.0, V13.0.88"
        /*0030*/ 	.string	"Build cuda_13.0.r13.0/compiler.36424714_0"
        /*0030*/ 	.string	"-arch sm_100 -m 64 "



//--------------------- .note.nv.cuinfo           --------------------------
	.section	.note.nv.cuinfo,"",@"SHT_NOTE"
	.sectionflags	@"SHF_NOTE_NV_CUINFO"
        /*0018*/ 	.short	0x0002
        /*001a*/ 	.short	0x0064
        /*001c*/ 	.short	0x0082
	.zero		2


//--------------------- .nv.info                  --------------------------
	.section	.nv.info,"",@"SHT_CUDA_INFO"
	.align	4


	//----- nvinfo : EIATTR_REGCOUNT
	.align		4
        /*0000*/ 	.byte	0x04, 0x2f
        /*0002*/ 	.short	(.L_1 - .L_0)
	.align		4
.L_0:
        /*0004*/ 	.word	index@(_Z17blockSumAtomicAddPiS_i)
        /*0008*/ 	.word	0x00000010


	//----- nvinfo : EIATTR_FRAME_SIZE
	.align		4
.L_1:
        /*000c*/ 	.byte	0x04, 0x11
        /*000e*/ 	.short	(.L_3 - .L_2)
	.align		4
.L_2:
        /*0010*/ 	.word	index@(_Z17blockSumAtomicAddPiS_i)
        /*0014*/ 	.word	0x00000000


	//----- nvinfo : EIATTR_MIN_STACK_SIZE
	.align		4
.L_3:
        /*0018*/ 	.byte	0x04, 0x12
        /*001a*/ 	.short	(.L_5 - .L_4)
	.align		4
.L_4:
        /*001c*/ 	.word	index@(_Z17blockSumAtomicAddPiS_i)
        /*0020*/ 	.word	0x00000000
.L_5:


//--------------------- .nv.compat                --------------------------
	.section	.nv.compat,"",@"SHT_CUDA_COMPAT_INFO"
	.align	4
        /*0000*/ 	.byte	0x02, 0x09, 0x00, 0x00, 0x02, 0x02, 0x01, 0x00, 0x02, 0x05, 0x05, 0x00, 0x03, 0x07, 0x01, 0x01
        /*0010*/ 	.byte	0x02, 0x03, 0x00, 0x00, 0x02, 0x06, 0x01, 0x00, 0x04, 0x0b, 0x08, 0x00, 0x09, 0x00, 0x00, 0x00
        /*0020*/ 	.byte	0x00, 0x00, 0x00, 0x00


//--------------------- .nv.info._Z17blockSumAtomicAddPiS_i --------------------------
	.section	.nv.info._Z17blockSumAtomicAddPiS_i,"",@"SHT_CUDA_INFO"
	.sectionflags	@""
	.align	4


	//----- nvinfo : EIATTR_CUDA_API_VERSION
	.align		4
        /*0000*/ 	.byte	0x04, 0x37
        /*0002*/ 	.short	(.L_7 - .L_6)
.L_6:
        /*0004*/ 	.word	0x00000082


	//----- nvinfo : EIATTR_KPARAM_INFO
	.align		4
.L_7:
        /*0008*/ 	.byte	0x04, 0x17
        /*000a*/ 	.short	(.L_9 - .L_8)
.L_8:
        /*000c*/ 	.word	0x00000000
        /*0010*/ 	.short	0x0002
        /*0012*/ 	.short	0x0010
        /*0014*/ 	.byte	0x00, 0xf0, 0x11, 0x00


	//----- nvinfo : EIATTR_KPARAM_INFO
	.align		4
.L_9:
        /*0018*/ 	.byte	0x04, 0x17
        /*001a*/ 	.short	(.L_11 - .L_10)
.L_10:
        /*001c*/ 	.word	0x00000000
        /*0020*/ 	.short	0x0001
        /*0022*/ 	.short	0x0008
        /*0024*/ 	.byte	0x00, 0xf5, 0x21, 0x00


	//----- nvinfo : EIATTR_KPARAM_INFO
	.align		4
.L_11:
        /*0028*/ 	.byte	0x04, 0x17
        /*002a*/ 	.short	(.L_13 - .L_12)
.L_12:
        /*002c*/ 	.word	0x00000000
        /*0030*/ 	.short	0x0000
        /*0032*/ 	.short	0x0000
        /*0034*/ 	.byte	0x00, 0xf5, 0x21, 0x00


	//----- nvinfo : EIATTR_SPARSE_MMA_MASK
	.align		4
.L_13:
        /*0038*/ 	.byte	0x03, 0x50
        /*003a*/ 	.short	0x0000


	//----- nvinfo : EIATTR_MAXREG_COUNT
	.align		4
        /*003c*/ 	.byte	0x03, 0x1b
        /*003e*/ 	.short	0x00ff


	//----- nvinfo : EIATTR_NUM_BARRIERS
	.align		4
        /*0040*/ 	.byte	0x02, 0x4c
        /*0042*/ 	.byte	0x01
	.zero		1


	//----- nvinfo : EIATTR_MERCURY_ISA_VERSION
	.align		4
        /*0044*/ 	.byte	0x03, 0x5f
        /*0046*/ 	.short	0x0101


	//----- nvinfo : EIATTR_VRC_CTA_INIT_COUNT
	.align		4
        /*0048*/ 	.byte	0x02, 0x4a
	.zero		1
	.zero		1


	//----- nvinfo : EIATTR_EXIT_INSTR_OFFSETS
	.align		4
        /*004c*/ 	.byte	0x04, 0x1c
        /*004e*/ 	.short	(.L_15 - .L_14)


	//   ....[0]....
.L_14:
        /*0050*/ 	.word	0x000002a0


	//   ....[1]....
        /*0054*/ 	.word	0x00000310


	//----- nvinfo : EIATTR_CBANK_PARAM_SIZE
	.align		4
.L_15:
        /*0058*/ 	.byte	0x03, 0x19
        /*005a*/ 	.short	0x0014


	//----- nvinfo : EIATTR_PARAM_CBANK
	.align		4
        /*005c*/ 	.byte	0x04, 0x0a
        /*005e*/ 	.short	(.L_17 - .L_16)
	.align		4
.L_16:
        /*0060*/ 	.word	index@(.nv.constant0._Z17blockSumAtomicAddPiS_i)
        /*0064*/ 	.short	0x0380
        /*0066*/ 	.short	0x0014


	//----- nvinfo : EIATTR_SW_WAR
	.align		4
.L_17:
        /*0068*/ 	.byte	0x04, 0x36
        /*006a*/ 	.short	(.L_19 - .L_18)
.L_18:
        /*006c*/ 	.word	0x00000008
.L_19:


//--------------------- .nv.callgraph             --------------------------
	.section	.nv.callgraph,"",@"SHT_CUDA_CALLGRAPH"
	.align	4
	.sectionentsize	8
	.align		4
        /*0000*/ 	.word	0x00000000
	.align		4
        /*0004*/ 	.word	0xffffffff
	.align		4
        /*0008*/ 	.word	0x00000000
	.align		4
        /*000c*/ 	.word	0xfffffffe
	.align		4
        /*0010*/ 	.word	0x00000000
	.align		4
        /*0014*/ 	.word	0xfffffffd
	.align		4
        /*0018*/ 	.word	0x00000000
	.align		4
        /*001c*/ 	.word	0xfffffffc


//--------------------- .text._Z17blockSumAtomicAddPiS_i --------------------------
	.section	.text._Z17blockSumAtomicAddPiS_i,"ax",@progbits
	.align	128
        .global         _Z17blockSumAtomicAddPiS_i
        .type           _Z17blockSumAtomicAddPiS_i,@function
        .size           _Z17blockSumAtomicAddPiS_i,(.L_x_3 - _Z17blockSumAtomicAddPiS_i)
        .other          _Z17blockSumAtomicAddPiS_i,@"STO_CUDA_ENTRY STV_DEFAULT"
_Z17blockSumAtomicAddPiS_i:
.text._Z17blockSumAtomicAddPiS_i:
[----:B------:R-:W-:Y:S01]  /*0000*/  LDC R1, c[0x0][0x37c] ;  /* 0x0000df00ff017b82 */ /* 0x000fe20000000800 */
[----:B------:R-:W0:Y:S07]  /*0010*/  S2R R9, SR_TID.X ;  /* 0x0000000000097919 */ /* 0x000e2e0000002100 */
[----:B------:R-:W1:Y:S01]  /*0020*/  S2UR UR4, SR_CTAID.X ;  /* 0x00000000000479c3 */ /* 0x000e620000002500 */
[----:B------:R-:W2:Y:S01]  /*0030*/  LDCU UR5, c[0x0][0x390] ;  /* 0x00007200ff0577ac */ /* 0x000ea20008000800 */
[----:B------:R-:W-:Y:S01]  /*0040*/  IMAD.MOV.U32 R13, RZ, RZ, RZ ;  /* 0x000000ffff0d7224 */ /* 0x000fe200078e00ff */
[----:B------:R-:W3:Y:S05]  /*0050*/  LDCU.64 UR6, c[0x0][0x358] ;  /* 0x00006b00ff0677ac */ /* 0x000eea0008000a00 */
[----:B------:R-:W1:Y:S02]  /*0060*/  LDC R6, c[0x0][0x360] ;  /* 0x0000d800ff067b82 */ /* 0x000e640000000800 */
[----:B-1----:R-:W-:-:S04]  /*0070*/  IMAD R0, R6, UR4, RZ ;  /* 0x0000000406007c24 */ /* 0x002fc8000f8e02ff */
[----:B0-----:R-:W-:-:S04]  /*0080*/  IMAD R7, R0, 0x2, R9 ;  /* 0x0000000200077824 */ /* 0x001fc800078e0209 */
[C---:B------:R-:W-:Y:S01]  /*0090*/  IMAD.IADD R11, R7.reuse, 0x1, R6 ;  /* 0x00000001070b7824 */ /* 0x040fe200078e0206 */
[----:B--2---:R-:W-:-:S04]  /*00a0*/  ISETP.GE.AND P1, PT, R7, UR5, PT ;  /* 0x0000000507007c0c */ /* 0x004fc8000bf26270 */
[----:B------:R-:W-:-:S09]  /*00b0*/  ISETP.GE.U32.AND P0, PT, R11, UR5, PT ;  /* 0x000000050b007c0c */ /* 0x000fd2000bf06070 */
[----:B------:R-:W0:Y:S08]  /*00c0*/  @!P1 LDC.64 R2, c[0x0][0x380] ;  /* 0x0000e000ff029b82 */ /* 0x000e300000000a00 */
[----:B------:R-:W1:Y:S01]  /*00d0*/  @!P0 LDC.64 R4, c[0x0][0x380] ;  /* 0x0000e000ff048b82 */ /* 0x000e620000000a00 */
[----:B0-----:R-:W-:-:S05]  /*00e0*/  @!P1 IMAD.WIDE R2, R7, 0x4, R2 ;  /* 0x0000000407029825 */ /* 0x001fca00078e0202 */
[----:B---3--:R-:W2:Y:S01]  /*00f0*/  @!P1 LDG.E R13, desc[UR6][R2.64] ;  /* 0x00000006020d9981 */ /* 0x008ea2000c1e1900 */
[----:B-1----:R-:W-:-:S06]  /*0100*/  @!P0 IMAD.WIDE.U32 R4, R11, 0x4, R4 ;  /* 0x000000040b048825 */ /* 0x002fcc00078e0004 */
[----:B------:R-:W3:Y:S01]  /*0110*/  @!P0 LDG.E R4, desc[UR6][R4.64] ;  /* 0x0000000604048981 */ /* 0x000ee2000c1e1900 */
[----:B------:R-:W0:Y:S01]  /*0120*/  S2UR UR5, SR_CgaCtaId ;  /* 0x00000000000579c3 */ /* 0x000e220000008800 */
[----:B------:R-:W-:Y:S01]  /*0130*/  HFMA2 R7, -RZ, RZ, 0, 0 ;  /* 0x00000000ff077431 */ /* 0x000fe200000001ff */
[----:B------:R-:W-:Y:S01]  /*0140*/  UMOV UR4, 0x400 ;  /* 0x0000040000047882 */ /* 0x000fe20000000000 */
[----:B------:R-:W-:Y:S01]  /*0150*/  ISETP.GE.U32.AND P2, PT, R6, 0x2, PT ;  /* 0x000000020600780c */ /* 0x000fe20003f46070 */
[----:B0-----:R-:W-:-:S06]  /*0160*/  ULEA UR4, UR5, UR4, 0x18 ;  /* 0x0000000405047291 */ /* 0x001fcc000f8ec0ff */
[----:B------:R-:W-:Y:S01]  /*0170*/  LEA R0, R9, UR4, 0x2 ;  /* 0x0000000409007c11 */ /* 0x000fe2000f8e10ff */
[----:B--2---:R-:W-:-:S04]  /*0180*/  @!P1 IMAD.MOV.U32 R7, RZ, RZ, R13 ;  /* 0x000000ffff079224 */ /* 0x004fc800078e000d */
[----:B------:R0:W-:Y:S01]  /*0190*/  STS [R0], R13 ;  /* 0x0000000d00007388 */ /* 0x0001e20000000800 */
[----:B---3--:R-:W-:Y:S01]  /*01a0*/  @!P0 IMAD.IADD R7, R4, 0x1, R7 ;  /* 0x0000000104078824 */ /* 0x008fe200078e0207 */
[----:B------:R-:W-:-:S04]  /*01b0*/  ISETP.NE.AND P1, PT, R9, RZ, PT ;  /* 0x000000ff0900720c */ /* 0x000fc80003f25270 */
[----:B------:R0:W-:Y:S01]  /*01c0*/  @!P0 STS [R0], R7 ;  /* 0x0000000700008388 */ /* 0x0001e20000000800 */
[----:B------:R-:W-:Y:S06]  /*01d0*/  BAR.SYNC.DEFER_BLOCKING 0x0 ;  /* 0x0000000000007b1d */ /* 0x000fec0000010000 */
[----:B------:R-:W-:Y:S05]  /*01e0*/  @!P2 BRA `(.L_x_0) ;  /* 0x00000000002ca947 */ /* 0x000fea0003800000 */
.L_x_1:
[----:B------:R-:W-:-:S04]  /*01f0*/  SHF.R.U32.HI R4, RZ, 0x1, R6 ;  /* 0x00000001ff047819 */ /* 0x000fc80000011606 */
[----:B------:R-:W-:-:S13]  /*0200*/  ISETP.GE.U32.AND P0, PT, R9, R4, PT ;  /* 0x000000040900720c */ /* 0x000fda0003f06070 */
[----:B------:R-:W-:Y:S01]  /*0210*/  @!P0 LEA R2, R4, R0, 0x2 ;  /* 0x0000000004028211 */ /* 0x000fe200078e10ff */
[----:B------:R-:W-:Y:S05]  /*0220*/  @!P0 LDS R3, [R0] ;  /* 0x0000000000038984 */ /* 0x000fea0000000800 */
[----:B------:R-:W1:Y:S02]  /*0230*/  @!P0 LDS R2, [R2] ;  /* 0x0000000002028984 */ /* 0x000e640000000800 */
[----:B-1----:R-:W-:-:S05]  /*0240*/  @!P0 IMAD.IADD R3, R2, 0x1, R3 ;  /* 0x0000000102038824 */ /* 0x002fca00078e0203 */
[----:B------:R1:W-:Y:S01]  /*0250*/  @!P0 STS [R0], R3 ;  /* 0x0000000300008388 */ /* 0x0003e20000000800 */
[----:B------:R-:W-:Y:S01]  /*0260*/  BAR.SYNC.DEFER_BLOCKING 0x0 ;  /* 0x0000000000007b1d */ /* 0x000fe20000010000 */
[----:B------:R-:W-:Y:S02]  /*0270*/  ISETP.GT.U32.AND P0, PT, R6, 0x3, PT ;  /* 0x000000030600780c */ /* 0x000fe40003f04070 */
[----:B------:R-:W-:-:S11]  /*0280*/  MOV R6, R4 ;  /* 0x0000000400067202 */ /* 0x000fd60000000f00 */
[----:B-1----:R-:W-:Y:S05]  /*0290*/  @P0 BRA `(.L_x_1) ;  /* 0xfffffffc00d40947 */ /* 0x002fea000383ffff */
.L_x_0:
[----:B------:R-:W-:Y:S05]  /*02a0*/  @P1 EXIT ;  /* 0x000000000000194d */ /* 0x000fea0003800000 */
[----:B------:R-:W1:Y:S01]  /*02b0*/  S2UR UR5, SR_CgaCtaId ;  /* 0x00000000000579c3 */ /* 0x000e620000008800 */
[----:B------:R-:W-:-:S07]  /*02c0*/  UMOV UR4, 0x400 ;  /* 0x0000040000047882 */ /* 0x000fce0000000000 */
[----:B------:R-:W2:Y:S01]  /*02d0*/  LDC.64 R2, c[0x0][0x388] ;  /* 0x0000e200ff027b82 */ /* 0x000ea20000000a00 */
[----:B-1----:R-:W-:-:S09]  /*02e0*/  ULEA UR4, UR5, UR4, 0x18 ;  /* 0x0000000405047291 */ /* 0x002fd2000f8ec0ff */
[----:B------:R-:W2:Y:S04]  /*02f0*/  LDS R5, [UR4] ;  /* 0x00000004ff057984 */ /* 0x000ea80008000800 */
[----:B--2---:R-:W-:Y:S01]  /*0300*/  REDG.E.ADD.STRONG.GPU desc[UR6][R2.64], R5 ;  /* 0x000000050200798e */ /* 0x004fe2000c12e106 */
[----:B------:R-:W-:Y:S05]  /*0310*/  EXIT ;  /* 0x000000000000794d */ /* 0x000fea0003800000 */
.L_x_2:
[----:B------:R-:W-:-:S00]  /*0320*/  BRA `(.L_x_2) ;  /* 0xfffffffc00fc7947 */ /* 0x000fc0000383ffff */
[----:B------:R-:W-:-:S00]  /*0330*/  NOP ;  /* 0x0000000000007918 */ /* 0x000fc00000000000 */
        /* <DEDUP_REMOVED lines=12> */
.L_x_3:


//--------------------- .nv.shared._Z17blockSumAtomicAddPiS_i --------------------------
	.section	.nv.shared._Z17blockSumAtomicAddPiS_i,"aw",@nobits
	.sectionflags	@""
	.align	16
	.zero		1024


//--------------------- .nv.shared.reserved.0     --------------------------
	.section	.nv.shared.reserved.0,"aw",@nobits
	.weak		__nv_reservedSMEM_offset_0_alias
	.size		__nv_reservedSMEM_offset_0_alias, 0, 64
	.other		__nv_reservedSMEM_offset_0_alias,@"STO_CUDA_RESERVED_SHARED STV_DEFAULT"
__nv_reservedSMEM_offset_0_alias:
	.zero		0
	.zero		64


//--------------------- .nv.constant0._Z17blockSumAtomicAddPiS_i --------------------------
	.section	.nv.constant0._Z17blockSumAtomicAddPiS_i,"a",@progbits
	.sectionflags	@""
	.align	4
.nv.constant0._Z17blockSumAtomicAddPiS_i:
	.zero		916


//--------------------- SYMBOLS --------------------------

	.type		.nv.reservedSmem.offset0,@object
	.size		.nv.reservedSmem.offset0,0x4
	.type		.nv.reservedSmem.cap,@object
	.size		.nv.reservedSmem.cap,0x4
